//
// Generated by NVIDIA NVVM Compiler
//
// Compiler Build ID: CL-36424714
// Cuda compilation tools, release 13.0, V13.0.88
// Based on NVVM 20.0.0
//

.version 9.0
.target sm_100
.address_size 64

	// .globl	_Z11oddevensortPiji

.visible .entry _Z11oddevensortPiji(
	.param .u64 .ptr .align 1 _Z11oddevensortPiji_param_0,
	.param .u32 _Z11oddevensortPiji_param_1,
	.param .u32 _Z11oddevensortPiji_param_2
)
{
	.reg .pred 	%p<13>;
	.reg .b32 	%r<16>;
	.reg .b64 	%rd<11>;

	ld.param.u64 	%rd6, [_Z11oddevensortPiji_param_0];
	ld.param.u32 	%r6, [_Z11oddevensortPiji_param_1];
	ld.param.u32 	%r7, [_Z11oddevensortPiji_param_2];
	cvta.to.global.u64 	%rd1, %rd6;
	mov.u32 	%r8, %tid.x;
	mov.u32 	%r9, %ntid.x;
	mov.u32 	%r10, %ctaid.x;
	mad.lo.s32 	%r1, %r9, %r10, %r8;
	and.b32  	%r11, %r7, 1;
	setp.eq.b32 	%p1, %r11, 1;
	@%p1 bra 	$L__BB0_3;
	mul.wide.u32 	%rd9, %r1, 4;
	add.s64 	%rd2, %rd1, %rd9;
	ld.global.u32 	%r2, [%rd2];
	add.s32 	%r14, %r1, 1;
	mul.wide.u32 	%rd10, %r14, 4;
	add.s64 	%rd3, %rd1, %rd10;
	ld.global.u32 	%r3, [%rd3];
	setp.le.s32 	%p8, %r2, %r3;
	setp.ge.u32 	%p9, %r1, %r6;
	or.pred  	%p10, %p9, %p8;
	and.b32  	%r15, %r1, 1;
	setp.eq.b32 	%p11, %r15, 1;
	or.pred  	%p12, %p11, %p10;
	@%p12 bra 	$L__BB0_5;
	st.global.u32 	[%rd3], %r2;
	st.global.u32 	[%rd2], %r3;
	bra.uni 	$L__BB0_5;
$L__BB0_3:
	mul.wide.u32 	%rd7, %r1, 4;
	add.s64 	%rd4, %rd1, %rd7;
	ld.global.u32 	%r4, [%rd4];
	add.s32 	%r12, %r1, 1;
	mul.wide.u32 	%rd8, %r12, 4;
	add.s64 	%rd5, %rd1, %rd8;
	ld.global.u32 	%r5, [%rd5];
	setp.le.s32 	%p2, %r4, %r5;
	setp.ge.u32 	%p3, %r1, %r6;
	or.pred  	%p4, %p3, %p2;
	and.b32  	%r13, %r1, 1;
	setp.eq.b32 	%p5, %r13, 1;
	not.pred 	%p6, %p5;
	or.pred  	%p7, %p6, %p4;
	@%p7 bra 	$L__BB0_5;
	st.global.u32 	[%rd5], %r4;
	st.global.u32 	[%rd4], %r5;
$L__BB0_5:
	bar.sync 	0;
	ret;

}


// ===== COMPILED SASS (sm_100) =====

	.target	sm_100

	.elftype	@"ET_EXEC"


//--------------------- .note.nv.tkinfo           --------------------------
	.section	.note.nv.tkinfo,"",@"SHT_NOTE"
	.sectionflags	@"SHF_NOTE_NV_TKINFO"
	.tkinfo
        /*0018*/ 	.word	0x00000002
        /*0030*/ 	.string	""
        /*0030*/ 	.string	"ptxas"
        /*0030*/ 	.string	"Cuda compilation tools, release 13.0, V13.0.88"
        /*0030*/ 	.string	"Build cuda_13.0.r13.0/compiler.36424714_0"
        /*0030*/ 	.string	"-arch sm_100 -m 64 "



//--------------------- .note.nv.cuinfo           --------------------------
	.section	.note.nv.cuinfo,"",@"SHT_NOTE"
	.sectionflags	@"SHF_NOTE_NV_CUINFO"
        /*0018*/ 	.short	0x0002
        /*001a*/ 	.short	0x0064
        /*001c*/ 	.short	0x0082
	.zero		2


//--------------------- .nv.info                  --------------------------
	.section	.nv.info,"",@"SHT_CUDA_INFO"
	.align	4


	//----- nvinfo : EIATTR_REGCOUNT
	.align		4
        /*0000*/ 	.byte	0x04, 0x2f
        /*0002*/ 	.short	(.L_1 - .L_0)
	.align		4
.L_0:
        /*0004*/ 	.word	index@(_Z11oddevensortPiji)
        /*0008*/ 	.word	0x0000000c


	//----- nvinfo : EIATTR_FRAME_SIZE
	.align		4
.L_1:
        /*000c*/ 	.byte	0x04, 0x11
        /*000e*/ 	.short	(.L_3 - .L_2)
	.align		4
.L_2:
        /*0010*/ 	.word	index@(_Z11oddevensortPiji)
        /*0014*/ 	.word	0x00000000


	//----- nvinfo : EIATTR_MIN_STACK_SIZE
	.align		4
.L_3:
        /*0018*/ 	.byte	0x04, 0x12
        /*001a*/ 	.short	(.L_5 - .L_4)
	.align		4
.L_4:
        /*001c*/ 	.word	index@(_Z11oddevensortPiji)
        /*0020*/ 	.word	0x00000000
.L_5:


//--------------------- .nv.compat                --------------------------
	.section	.nv.compat,"",@"SHT_CUDA_COMPAT_INFO"
	.align	4
        /*0000*/ 	.byte	0x02, 0x09, 0x00, 0x00, 0x02, 0x02, 0x01, 0x00, 0x02, 0x05, 0x05, 0x00, 0x03, 0x07, 0x01, 0x01
        /*0010*/ 	.byte	0x02, 0x03, 0x00, 0x00, 0x02, 0x06, 0x01, 0x00, 0x04, 0x0b, 0x08, 0x00, 0x09, 0x00, 0x00, 0x00
        /*0020*/ 	.byte	0x00, 0x00, 0x00, 0x00


//--------------------- .nv.info._Z11oddevensortPiji --------------------------
	.section	.nv.info._Z11oddevensortPiji,"",@"SHT_CUDA_INFO"
	.sectionflags	@""
	.align	4


	//----- nvinfo : EIATTR_CUDA_API_VERSION
	.align		4
        /*0000*/ 	.byte	0x04, 0x37
        /*0002*/ 	.short	(.L_7 - .L_6)
.L_6:
        /*0004*/ 	.word	0x00000082


	//----- nvinfo : EIATTR_KPARAM_INFO
	.align		4
.L_7:
        /*0008*/ 	.byte	0x04, 0x17
        /*000a*/ 	.short	(.L_9 - .L_8)
.L_8:
        /*000c*/ 	.word	0x00000000
        /*0010*/ 	.short	0x0002
        /*0012*/ 	.short	0x000c
        /*0014*/ 	.byte	0x00, 0xf0, 0x11, 0x00


	//----- nvinfo : EIATTR_KPARAM_INFO
	.align		4
.L_9:
        /*0018*/ 	.byte	0x04, 0x17
        /*001a*/ 	.short	(.L_11 - .L_10)
.L_10:
        /*001c*/ 	.word	0x00000000
        /*0020*/ 	.short	0x0001
        /*0022*/ 	.short	0x0008
        /*0024*/ 	.byte	0x00, 0xf0, 0x11, 0x00


	//----- nvinfo : EIATTR_KPARAM_INFO
	.align		4
.L_11:
        /*0028*/ 	.byte	0x04, 0x17
        /*002a*/ 	.short	(.L_13 - .L_12)
.L_12:
        /*002c*/ 	.word	0x00000000
        /*0030*/ 	.short	0x0000
        /*0032*/ 	.short	0x0000
        /*0034*/ 	.byte	0x00, 0xf5, 0x21, 0x00


	//----- nvinfo : EIATTR_SPARSE_MMA_MASK
	.align		4
.L_13:
        /*0038*/ 	.byte	0x03, 0x50
        /*003a*/ 	.short	0x0000


	//----- nvinfo : EIATTR_MAXREG_COUNT
	.align		4
        /*003c*/ 	.byte	0x03, 0x1b
        /*003e*/ 	.short	0x00ff


	//----- nvinfo : EIATTR_NUM_BARRIERS
	.align		4
        /*0040*/ 	.byte	0x02, 0x4c
        /*0042*/ 	.byte	0x01
	.zero		1


	//----- nvinfo : EIATTR_MERCURY_ISA_VERSION
	.align		4
        /*0044*/ 	.byte	0x03, 0x5f
        /*0046*/ 	.short	0x0101


	//----- nvinfo : EIATTR_VRC_CTA_INIT_COUNT
	.align		4
        /*0048*/ 	.byte	0x02, 0x4a
	.zero		1
	.zero		1


	//----- nvinfo : EIATTR_EXIT_INSTR_OFFSETS
	.align		4
        /*004c*/ 	.byte	0x04, 0x1c
        /*004e*/ 	.short	(.L_15 - .L_14)


	//   ....[0]....
.L_14:
        /*0050*/ 	.word	0x00000290


	//----- nvinfo : EIATTR_CRS_STACK_SIZE
	.align		4
.L_15:
        /*0054*/ 	.byte	0x04, 0x1e
        /*0056*/ 	.short	(.L_17 - .L_16)
.L_16:
        /*0058*/ 	.word	0x00000000


	//----- nvinfo : EIATTR_CBANK_PARAM_SIZE
	.align		4
.L_17:
        /*005c*/ 	.byte	0x03, 0x19
        /*005e*/ 	.short	0x0010


	//----- nvinfo : EIATTR_PARAM_CBANK
	.align		4
        /*0060*/ 	.byte	0x04, 0x0a
        /*0062*/ 	.short	(.L_19 - .L_18)
	.align		4
.L_18:
        /*0064*/ 	.word	index@(.nv.constant0._Z11oddevensortPiji)
        /*0068*/ 	.short	0x0380
        /*006a*/ 	.short	0x0010


	//----- nvinfo : EIATTR_SW_WAR
	.align		4
.L_19:
        /*006c*/ 	.byte	0x04, 0x36
        /*006e*/ 	.short	(.L_21 - .L_20)
.L_20:
        /*0070*/ 	.word	0x00000008
.L_21:


//--------------------- .nv.callgraph             --------------------------
	.section	.nv.callgraph,"",@"SHT_CUDA_CALLGRAPH"
	.align	4
	.sectionentsize	8
	.align		4
        /*0000*/ 	.word	0x00000000
	.align		4
        /*0004*/ 	.word	0xffffffff
	.align		4
        /*0008*/ 	.word	0x00000000
	.align		4
        /*000c*/ 	.word	0xfffffffe
	.align		4
        /*0010*/ 	.word	0x00000000
	.align		4
        /*0014*/ 	.word	0xfffffffd
	.align		4
        /*0018*/ 	.word	0x00000000
	.align		4
        /*001c*/ 	.word	0xfffffffc


//--------------------- .text._Z11oddevensortPiji --------------------------
	.section	.text._Z11oddevensortPiji,"ax",@progbits
	.align	128
        .global         _Z11oddevensortPiji
        .type           _Z11oddevensortPiji,@function
        .size           _Z11oddevensortPiji,(.L_x_4 - _Z11oddevensortPiji)
        .other          _Z11oddevensortPiji,@"STO_CUDA_ENTRY STV_DEFAULT"
_Z11oddevensortPiji:
.text._Z11oddevensortPiji:
[----:B------:R-:W-:Y:S01]  /*0000*/  LDC R1, c[0x0][0x37c] ;  /* 0x0000df00ff017b82 */ /* 0x000fe20000000800 */
[----:B------:R-:W0:Y:S01]  /*0010*/  LDCU UR4, c[0x0][0x38c] ;  /* 0x00007180ff0477ac */ /* 0x000e220008000800 */
[----:B------:R-:W1:Y:S01]  /*0020*/  S2R R7, SR_TID.X ;  /* 0x0000000000077919 */ /* 0x000e620000002100 */
[----:B------:R-:W-:Y:S01]  /*0030*/  BSSY.RECONVERGENT B0, `(.L_x_0) ;  /* 0x0000024000007945 */ /* 0x000fe20003800200 */
[----:B------:R-:W1:Y:S01]  /*0040*/  LDCU UR5, c[0x0][0x360] ;  /* 0x00006c00ff0577ac */ /* 0x000e620008000800 */
[----:B------:R-:W1:Y:S01]  /*0050*/  S2R R0, SR_CTAID.X ;  /* 0x0000000000007919 */ /* 0x000e620000002500 */
[----:B------:R-:W2:Y:S01]  /*0060*/  LDCU.64 UR6, c[0x0][0x358] ;  /* 0x00006b00ff0677ac */ /* 0x000ea20008000a00 */
[----:B0-----:R-:W-:-:S04]  /*0070*/  ULOP3.LUT UR4, UR4, 0x1, URZ, 0xc0, !UPT ;  /* 0x0000000104047892 */ /* 0x001fc8000f8ec0ff */
[----:B------:R-:W-:Y:S01]  /*0080*/  UISETP.NE.U32.AND UP0, UPT, UR4, 0x1, UPT ;  /* 0x000000010400788c */ /* 0x000fe2000bf05070 */
[----:B-1----:R-:W-:-:S08]  /*0090*/  IMAD R7, R0, UR5, R7 ;  /* 0x0000000500077c24 */ /* 0x002fd0000f8e0207 */
[----:B--2---:R-:W-:Y:S05]  /*00a0*/  BRA.U !UP0, `(.L_x_1) ;  /* 0x00000001083c7547 */ /* 0x004fea000b800000 */
[----:B------:R-:W0:Y:S01]  /*00b0*/  LDC.64 R4, c[0x0][0x380] ;  /* 0x0000e000ff047b82 */ /* 0x000e220000000a00 */
[C---:B------:R-:W-:Y:S01]  /*00c0*/  VIADD R9, R7.reuse, 0x1 ;  /* 0x0000000107097836 */ /* 0x040fe20000000000 */
[----:B------:R-:W1:Y:S01]  /*00d0*/  LDCU UR4, c[0x0][0x388] ;  /* 0x00007100ff0477ac */ /* 0x000e620008000800 */
[----:B0-----:R-:W-:-:S04]  /*00e0*/  IMAD.WIDE.U32 R2, R7, 0x4, R4 ;  /* 0x0000000407027825 */ /* 0x001fc800078e0004 */
[----:B------:R-:W-:Y:S02]  /*00f0*/  IMAD.WIDE.U32 R4, R9, 0x4, R4 ;  /* 0x0000000409047825 */ /* 0x000fe400078e0004 */
[----:B------:R-:W2:Y:S04]  /*0100*/  LDG.E R9, desc[UR6][R2.64] ;  /* 0x0000000602097981 */ /* 0x000ea8000c1e1900 */
[----:B------:R-:W2:Y:S01]  /*0110*/  LDG.E R0, desc[UR6][R4.64] ;  /* 0x0000000604007981 */ /* 0x000ea2000c1e1900 */
[----:B------:R-:W-:Y:S02]  /*0120*/  LOP3.LUT R6, R7, 0x1, RZ, 0xc0, !PT ;  /* 0x0000000107067812 */ /* 0x000fe400078ec0ff */
[----:B--2---:R-:W-:-:S04]  /*0130*/  ISETP.GT.AND P0, PT, R9, R0, PT ;  /* 0x000000000900720c */ /* 0x004fc80003f04270 */
[----:B-1----:R-:W-:-:S04]  /*0140*/  ISETP.GE.U32.OR P0, PT, R7, UR4, !P0 ;  /* 0x0000000407007c0c */ /* 0x002fc8000c706470 */
[----:B------:R-:W-:-:S13]  /*0150*/  ISETP.EQ.U32.OR P0, PT, R6, 0x1, P0 ;  /* 0x000000010600780c */ /* 0x000fda0000702470 */
[----:B------:R-:W-:Y:S05]  /*0160*/  @P0 BRA `(.L_x_2) ;  /* 0x0000000000400947 */ /* 0x000fea0003800000 */
[----:B------:R1:W-:Y:S04]  /*0170*/  STG.E desc[UR6][R4.64], R9 ;  /* 0x0000000904007986 */ /* 0x0003e8000c101906 */
[----:B------:R1:W-:Y:S01]  /*0180*/  STG.E desc[UR6][R2.64], R0 ;  /* 0x0000000002007986 */ /* 0x0003e2000c101906 */
[----:B------:R-:W-:Y:S05]  /*0190*/  BRA `(.L_x_2) ;  /* 0x0000000000347947 */ /* 0x000fea0003800000 */
.L_x_1:
[----:B------:R-:W0:Y:S01]  /*01a0*/  LDC.64 R2, c[0x0][0x380] ;  /* 0x0000e000ff027b82 */ /* 0x000e220000000a00 */
[C---:B------:R-:W-:Y:S01]  /*01b0*/  VIADD R9, R7.reuse, 0x1 ;  /* 0x0000000107097836 */ /* 0x040fe20000000000 */
[----:B------:R-:W1:Y:S01]  /*01c0*/  LDCU UR4, c[0x0][0x388] ;  /* 0x00007100ff0477ac */ /* 0x000e620008000800 */
[----:B0-----:R-:W-:-:S04]  /*01d0*/  IMAD.WIDE.U32 R4, R7, 0x4, R2 ;  /* 0x0000000407047825 */ /* 0x001fc800078e0002 */
[----:B------:R-:W-:Y:S01]  /*01e0*/  IMAD.WIDE.U32 R2, R9, 0x4, R2 ;  /* 0x0000000409027825 */ /* 0x000fe200078e0002 */
[----:B------:R-:W2:Y:S04]  /*01f0*/  LDG.E R0, desc[UR6][R4.64] ;  /* 0x0000000604007981 */ /* 0x000ea8000c1e1900 */
[----:B------:R-:W2:Y:S01]  /*0200*/  LDG.E R9, desc[UR6][R2.64] ;  /* 0x0000000602097981 */ /* 0x000ea2000c1e1900 */
[----:B------:R-:W-:Y:S02]  /*0210*/  LOP3.LUT R6, R7, 0x1, RZ, 0xc0, !PT ;  /* 0x0000000107067812 */ /* 0x000fe400078ec0ff */
[----:B--2---:R-:W-:-:S04]  /*0220*/  ISETP.GT.AND P0, PT, R0, R9, PT ;  /* 0x000000090000720c */ /* 0x004fc80003f04270 */
[----:B-1----:R-:W-:-:S04]  /*0230*/  ISETP.GE.U32.OR P0, PT, R7, UR4, !P0 ;  /* 0x0000000407007c0c */ /* 0x002fc8000c706470 */
[----:B------:R-:W-:-:S13]  /*0240*/  ISETP.NE.U32.OR P0, PT, R6, 0x1, P0 ;  /* 0x000000010600780c */ /* 0x000fda0000705470 */
[----:B------:R0:W-:Y:S04]  /*0250*/  @!P0 STG.E desc[UR6][R2.64], R0 ;  /* 0x0000000002008986 */ /* 0x0001e8000c101906 */
[----:B------:R0:W-:Y:S02]  /*0260*/  @!P0 STG.E desc[UR6][R4.64], R9 ;  /* 0x0000000904008986 */ /* 0x0001e4000c101906 */
.L_x_2:
[----:B------:R-:W-:Y:S05]  /*0270*/  BSYNC.RECONVERGENT B0 ;  /* 0x0000000000007941 */ /* 0x000fea0003800200 */
.L_x_0:
[----:B------:R-:W-:Y:S06]  /*0280*/  BAR.SYNC.DEFER_BLOCKING 0x0 ;  /* 0x0000000000007b1d */ /* 0x000fec0000010000 */
[----:B------:R-:W-:Y:S05]  /*0290*/  EXIT ;  /* 0x000000000000794d */ /* 0x000fea0003800000 */
.L_x_3:
[----:B------:R-:W-:-:S00]  /*02a0*/  BRA `(.L_x_3) ;  /* 0xfffffffc00fc7947 */ /* 0x000fc0000383ffff */
[----:B------:R-:W-:-:S00]  /*02b0*/  NOP ;  /* 0x0000000000007918 */ /* 0x000fc00000000000 */
        /* <DEDUP_REMOVED lines=12> */
.L_x_4:


//--------------------- .nv.shared.reserved.0     --------------------------
	.section	.nv.shared.reserved.0,"aw",@nobits
	.weak		__nv_reservedSMEM_offset_0_alias
	.size		__nv_reservedSMEM_offset_0_alias, 0, 64
	.other		__nv_reservedSMEM_offset_0_alias,@"STO_CUDA_RESERVED_SHARED STV_DEFAULT"
__nv_reservedSMEM_offset_0_alias:
	.zero		0
	.zero		64


//--------------------- .nv.constant0._Z11oddevensortPiji --------------------------
	.section	.nv.constant0._Z11oddevensortPiji,"a",@progbits
	.sectionflags	@""
	.align	4
.nv.constant0._Z11oddevensortPiji:
	.zero		912


//--------------------- SYMBOLS --------------------------

	.type		.nv.reservedSmem.offset0,@object
	.size		.nv.reservedSmem.offset0,0x4
